//
// Generated by NVIDIA NVVM Compiler
//
// Compiler Build ID: CL-36424714
// Cuda compilation tools, release 13.0, V13.0.88
// Based on NVVM 20.0.0
//

.version 9.0
.target sm_100
.address_size 64

	// .globl	_Z13convert_imagePhS_i

.visible .entry _Z13convert_imagePhS_i(
	.param .u64 .ptr .align 1 _Z13convert_imagePhS_i_param_0,
	.param .u64 .ptr .align 1 _Z13convert_imagePhS_i_param_1,
	.param .u32 _Z13convert_imagePhS_i_param_2
)
{
	.reg .pred 	%p<7>;
	.reg .b16 	%rs<8>;
	.reg .b32 	%r<13>;
	.reg .b64 	%rd<15>;
	.reg .b64 	%fd<11>;

	ld.param.u64 	%rd3, [_Z13convert_imagePhS_i_param_0];
	ld.param.u64 	%rd4, [_Z13convert_imagePhS_i_param_1];
	ld.param.u32 	%r3, [_Z13convert_imagePhS_i_param_2];
	cvta.to.global.u64 	%rd1, %rd4;
	cvta.to.global.u64 	%rd2, %rd3;
	mov.u32 	%r4, %tid.x;
	mov.u32 	%r5, %ntid.x;
	mov.u32 	%r6, %ctaid.x;
	mad.lo.s32 	%r7, %r5, %r6, %r4;
	setp.lt.s32 	%p1, %r7, 6;
	add.s32 	%r8, %r3, -6;
	setp.ge.s32 	%p2, %r7, %r8;
	or.pred  	%p3, %p1, %p2;
	mad.lo.s32 	%r9, %r7, -1431655765, 715827882;
	setp.gt.u32 	%p4, %r9, 1431655764;
	or.pred  	%p5, %p4, %p3;
	@%p5 bra 	$L__BB0_2;
	add.s32 	%r10, %r7, -6;
	cvt.u64.u32 	%rd8, %r10;
	add.s64 	%rd9, %rd2, %rd8;
	ld.global.u8 	%rs3, [%rd9];
	cvt.rn.f64.u16 	%fd1, %rs3;
	add.s32 	%r11, %r7, -3;
	cvt.u64.u32 	%rd10, %r11;
	add.s64 	%rd11, %rd2, %rd10;
	ld.global.u8 	%rs4, [%rd11];
	cvt.rn.f64.u16 	%fd2, %rs4;
	mul.f64 	%fd3, %fd2, 0d3FD0000000000000;
	fma.rn.f64 	%fd4, %fd1, 0d3FB999999999999A, %fd3;
	cvt.u64.u32 	%rd12, %r7;
	add.s64 	%rd13, %rd2, %rd12;
	ld.global.u8 	%rs5, [%rd13];
	cvt.rn.f64.u16 	%fd5, %rs5;
	fma.rn.f64 	%fd6, %fd5, 0d3FE0000000000000, %fd4;
	ld.global.u8 	%rs6, [%rd13+3];
	cvt.rn.f64.u16 	%fd7, %rs6;
	fma.rn.f64 	%fd8, %fd7, 0d3FD0000000000000, %fd6;
	ld.global.u8 	%rs7, [%rd13+6];
	cvt.rn.f64.u16 	%fd9, %rs7;
	fma.rn.f64 	%fd10, %fd9, 0d3FB999999999999A, %fd8;
	cvt.rzi.u32.f64 	%r12, %fd10;
	add.s64 	%rd14, %rd1, %rd12;
	st.global.u8 	[%rd14], %r12;
	bra.uni 	$L__BB0_4;
$L__BB0_2:
	setp.ge.s32 	%p6, %r7, %r3;
	@%p6 bra 	$L__BB0_4;
	cvt.s64.s32 	%rd5, %r7;
	add.s64 	%rd6, %rd2, %rd5;
	ld.global.u8 	%rs1, [%rd6];
	not.b16 	%rs2, %rs1;
	add.s64 	%rd7, %rd1, %rd5;
	st.global.u8 	[%rd7], %rs2;
$L__BB0_4:
	ret;

}
	// .globl	_Z20convert_image_planarPhS_i
.visible .entry _Z20convert_image_planarPhS_i(
	.param .u64 .ptr .align 1 _Z20convert_image_planarPhS_i_param_0,
	.param .u64 .ptr .align 1 _Z20convert_image_planarPhS_i_param_1,
	.param .u32 _Z20convert_image_planarPhS_i_param_2
)
{
	.reg .pred 	%p<6>;
	.reg .b16 	%rs<9>;
	.reg .b32 	%r<11>;
	.reg .b64 	%rd<18>;
	.reg .b64 	%fd<11>;

	ld.param.u64 	%rd3, [_Z20convert_image_planarPhS_i_param_0];
	ld.param.u64 	%rd4, [_Z20convert_image_planarPhS_i_param_1];
	ld.param.u32 	%r2, [_Z20convert_image_planarPhS_i_param_2];
	cvta.to.global.u64 	%rd1, %rd4;
	cvta.to.global.u64 	%rd2, %rd3;
	mov.u32 	%r3, %tid.x;
	mov.u32 	%r4, %ntid.x;
	mov.u32 	%r5, %ctaid.x;
	mad.lo.s32 	%r1, %r4, %r5, %r3;
	mul.lo.s32 	%r6, %r2, 3;
	setp.ge.s32 	%p1, %r1, %r6;
	@%p1 bra 	$L__BB1_6;
	setp.ge.s32 	%p2, %r1, %r2;
	@%p2 bra 	$L__BB1_5;
	setp.lt.s32 	%p3, %r1, 2;
	add.s32 	%r7, %r2, -2;
	setp.ge.s32 	%p4, %r1, %r7;
	or.pred  	%p5, %p3, %p4;
	@%p5 bra 	$L__BB1_4;
	add.s32 	%r8, %r1, -2;
	cvt.u64.u32 	%rd11, %r8;
	add.s64 	%rd12, %rd2, %rd11;
	ld.global.u8 	%rs4, [%rd12];
	cvt.rn.f64.u16 	%fd1, %rs4;
	add.s32 	%r9, %r1, -1;
	cvt.u64.u32 	%rd13, %r9;
	add.s64 	%rd14, %rd2, %rd13;
	ld.global.u8 	%rs5, [%rd14];
	cvt.rn.f64.u16 	%fd2, %rs5;
	mul.f64 	%fd3, %fd2, 0d3FD0000000000000;
	fma.rn.f64 	%fd4, %fd1, 0d3FB999999999999A, %fd3;
	cvt.u64.u32 	%rd15, %r1;
	add.s64 	%rd16, %rd2, %rd15;
	ld.global.u8 	%rs6, [%rd16];
	cvt.rn.f64.u16 	%fd5, %rs6;
	fma.rn.f64 	%fd6, %fd5, 0d3FE0000000000000, %fd4;
	ld.global.u8 	%rs7, [%rd16+1];
	cvt.rn.f64.u16 	%fd7, %rs7;
	fma.rn.f64 	%fd8, %fd7, 0d3FD0000000000000, %fd6;
	ld.global.u8 	%rs8, [%rd16+2];
	cvt.rn.f64.u16 	%fd9, %rs8;
	fma.rn.f64 	%fd10, %fd9, 0d3FB999999999999A, %fd8;
	cvt.rzi.u32.f64 	%r10, %fd10;
	add.s64 	%rd17, %rd1, %rd15;
	st.global.u8 	[%rd17], %r10;
	bra.uni 	$L__BB1_6;
$L__BB1_4:
	cvt.s64.s32 	%rd8, %r1;
	add.s64 	%rd9, %rd2, %rd8;
	ld.global.u8 	%rs3, [%rd9];
	add.s64 	%rd10, %rd1, %rd8;
	st.global.u8 	[%rd10], %rs3;
	bra.uni 	$L__BB1_6;
$L__BB1_5:
	cvt.s64.s32 	%rd5, %r1;
	add.s64 	%rd6, %rd2, %rd5;
	ld.global.u8 	%rs1, [%rd6];
	not.b16 	%rs2, %rs1;
	add.s64 	%rd7, %rd1, %rd5;
	st.global.u8 	[%rd7], %rs2;
$L__BB1_6:
	ret;

}


// ===== COMPILED SASS (sm_100) =====

	.target	sm_100

	.elftype	@"ET_EXEC"


//--------------------- .note.nv.tkinfo           --------------------------
	.section	.note.nv.tkinfo,"",@"SHT_NOTE"
	.sectionflags	@"SHF_NOTE_NV_TKINFO"
	.tkinfo
        /*0018*/ 	.word	0x00000002
        /*0030*/ 	.string	""
        /*0030*/ 	.string	"ptxas"
        /*0030*/ 	.string	"Cuda compilation tools, release 13.0, V13.0.88"
        /*0030*/ 	.string	"Build cuda_13.0.r13.0/compiler.36424714_0"
        /*0030*/ 	.string	"-arch sm_100 -m 64 "



//--------------------- .note.nv.cuinfo           --------------------------
	.section	.note.nv.cuinfo,"",@"SHT_NOTE"
	.sectionflags	@"SHF_NOTE_NV_CUINFO"
        /*0018*/ 	.short	0x0002
        /*001a*/ 	.short	0x0064
        /*001c*/ 	.short	0x0082
	.zero		2


//--------------------- .nv.info                  --------------------------
	.section	.nv.info,"",@"SHT_CUDA_INFO"
	.align	4


	//----- nvinfo : EIATTR_REGCOUNT
	.align		4
        /*0000*/ 	.byte	0x04, 0x2f
        /*0002*/ 	.short	(.L_1 - .L_0)
	.align		4
.L_0:
        /*0004*/ 	.word	index@(_Z13convert_imagePhS_i)
        /*0008*/ 	.word	0x00000012


	//----- nvinfo : EIATTR_FRAME_SIZE
	.align		4
.L_1:
        /*000c*/ 	.byte	0x04, 0x11
        /*000e*/ 	.short	(.L_3 - .L_2)
	.align		4
.L_2:
        /*0010*/ 	.word	index@(_Z13convert_imagePhS_i)
        /*0014*/ 	.word	0x00000000


	//----- nvinfo : EIATTR_REGCOUNT
	.align		4
.L_3:
        /*0018*/ 	.byte	0x04, 0x2f
        /*001a*/ 	.short	(.L_5 - .L_4)
	.align		4
.L_4:
        /*001c*/ 	.word	index@(_Z20convert_image_planarPhS_i)
        /*0020*/ 	.word	0x00000012


	//----- nvinfo : EIATTR_FRAME_SIZE
	.align		4
.L_5:
        /*0024*/ 	.byte	0x04, 0x11
        /*0026*/ 	.short	(.L_7 - .L_6)
	.align		4
.L_6:
        /*0028*/ 	.word	index@(_Z20convert_image_planarPhS_i)
        /*002c*/ 	.word	0x00000000


	//----- nvinfo : EIATTR_MIN_STACK_SIZE
	.align		4
.L_7:
        /*0030*/ 	.byte	0x04, 0x12
        /*0032*/ 	.short	(.L_9 - .L_8)
	.align		4
.L_8:
        /*0034*/ 	.word	index@(_Z20convert_image_planarPhS_i)
        /*0038*/ 	.word	0x00000000


	//----- nvinfo : EIATTR_MIN_STACK_SIZE
	.align		4
.L_9:
        /*003c*/ 	.byte	0x04, 0x12
        /*003e*/ 	.short	(.L_11 - .L_10)
	.align		4
.L_10:
        /*0040*/ 	.word	index@(_Z13convert_imagePhS_i)
        /*0044*/ 	.word	0x00000000
.L_11:


//--------------------- .nv.compat                --------------------------
	.section	.nv.compat,"",@"SHT_CUDA_COMPAT_INFO"
	.align	4
        /*0000*/ 	.byte	0x02, 0x09, 0x00, 0x00, 0x02, 0x02, 0x01, 0x00, 0x02, 0x05, 0x05, 0x00, 0x03, 0x07, 0x01, 0x01
        /*0010*/ 	.byte	0x02, 0x03, 0x00, 0x00, 0x02, 0x06, 0x01, 0x00, 0x04, 0x0b, 0x08, 0x00, 0x01, 0x00, 0x00, 0x00
        /*0020*/ 	.byte	0x00, 0x00, 0x00, 0x00


//--------------------- .nv.info._Z20convert_image_planarPhS_i --------------------------
	.section	.nv.info._Z20convert_image_planarPhS_i,"",@"SHT_CUDA_INFO"
	.sectionflags	@""
	.align	4


	//----- nvinfo : EIATTR_CUDA_API_VERSION
	.align		4
        /*0000*/ 	.byte	0x04, 0x37
        /*0002*/ 	.short	(.L_13 - .L_12)
.L_12:
        /*0004*/ 	.word	0x00000082


	//----- nvinfo : EIATTR_KPARAM_INFO
	.align		4
.L_13:
        /*0008*/ 	.byte	0x04, 0x17
        /*000a*/ 	.short	(.L_15 - .L_14)
.L_14:
        /*000c*/ 	.word	0x00000000
        /*0010*/ 	.short	0x0002
        /*0012*/ 	.short	0x0010
        /*0014*/ 	.byte	0x00, 0xf0, 0x11, 0x00


	//----- nvinfo : EIATTR_KPARAM_INFO
	.align		4
.L_15:
        /*0018*/ 	.byte	0x04, 0x17
        /*001a*/ 	.short	(.L_17 - .L_16)
.L_16:
        /*001c*/ 	.word	0x00000000
        /*0020*/ 	.short	0x0001
        /*0022*/ 	.short	0x0008
        /*0024*/ 	.byte	0x00, 0xf5, 0x21, 0x00


	//----- nvinfo : EIATTR_KPARAM_INFO
	.align		4
.L_17:
        /*0028*/ 	.byte	0x04, 0x17
        /*002a*/ 	.short	(.L_19 - .L_18)
.L_18:
        /*002c*/ 	.word	0x00000000
        /*0030*/ 	.short	0x0000
        /*0032*/ 	.short	0x0000
        /*0034*/ 	.byte	0x00, 0xf5, 0x21, 0x00


	//----- nvinfo : EIATTR_SPARSE_MMA_MASK
	.align		4
.L_19:
        /*0038*/ 	.byte	0x03, 0x50
        /*003a*/ 	.short	0x0000


	//----- nvinfo : EIATTR_MAXREG_COUNT
	.align		4
        /*003c*/ 	.byte	0x03, 0x1b
        /*003e*/ 	.short	0x00ff


	//----- nvinfo : EIATTR_MERCURY_ISA_VERSION
	.align		4
        /*0040*/ 	.byte	0x03, 0x5f
        /*0042*/ 	.short	0x0101


	//----- nvinfo : EIATTR_VRC_CTA_INIT_COUNT
	.align		4
        /*0044*/ 	.byte	0x02, 0x4a
	.zero		1
	.zero		1


	//----- nvinfo : EIATTR_EXIT_INSTR_OFFSETS
	.align		4
        /*0048*/ 	.byte	0x04, 0x1c
        /*004a*/ 	.short	(.L_21 - .L_20)


	//   ....[0]....
.L_20:
        /*004c*/ 	.word	0x00000080


	//   ....[1]....
        /*0050*/ 	.word	0x000002e0


	//   ....[2]....
        /*0054*/ 	.word	0x00000370


	//   ....[3]....
        /*0058*/ 	.word	0x00000410


	//----- nvinfo : EIATTR_CRS_STACK_SIZE
	.align		4
.L_21:
        /*005c*/ 	.byte	0x04, 0x1e
        /*005e*/ 	.short	(.L_23 - .L_22)
.L_22:
        /*0060*/ 	.word	0x00000000


	//----- nvinfo : EIATTR_CBANK_PARAM_SIZE
	.align		4
.L_23:
        /*0064*/ 	.byte	0x03, 0x19
        /*0066*/ 	.short	0x0014


	//----- nvinfo : EIATTR_PARAM_CBANK
	.align		4
        /*0068*/ 	.byte	0x04, 0x0a
        /*006a*/ 	.short	(.L_25 - .L_24)
	.align		4
.L_24:
        /*006c*/ 	.word	index@(.nv.constant0._Z20convert_image_planarPhS_i)
        /*0070*/ 	.short	0x0380
        /*0072*/ 	.short	0x0014


	//----- nvinfo : EIATTR_SW_WAR
	.align		4
.L_25:
        /*0074*/ 	.byte	0x04, 0x36
        /*0076*/ 	.short	(.L_27 - .L_26)
.L_26:
        /*0078*/ 	.word	0x00000008
.L_27:


//--------------------- .nv.info._Z13convert_imagePhS_i --------------------------
	.section	.nv.info._Z13convert_imagePhS_i,"",@"SHT_CUDA_INFO"
	.sectionflags	@""
	.align	4


	//----- nvinfo : EIATTR_CUDA_API_VERSION
	.align		4
        /*0000*/ 	.byte	0x04, 0x37
        /*0002*/ 	.short	(.L_29 - .L_28)
.L_28:
        /*0004*/ 	.word	0x00000082


	//----- nvinfo : EIATTR_KPARAM_INFO
	.align		4
.L_29:
        /*0008*/ 	.byte	0x04, 0x17
        /*000a*/ 	.short	(.L_31 - .L_30)
.L_30:
        /*000c*/ 	.word	0x00000000
        /*0010*/ 	.short	0x0002
        /*0012*/ 	.short	0x0010
        /*0014*/ 	.byte	0x00, 0xf0, 0x11, 0x00


	//----- nvinfo : EIATTR_KPARAM_INFO
	.align		4
.L_31:
        /*0018*/ 	.byte	0x04, 0x17
        /*001a*/ 	.short	(.L_33 - .L_32)
.L_32:
        /*001c*/ 	.word	0x00000000
        /*0020*/ 	.short	0x0001
        /*0022*/ 	.short	0x0008
        /*0024*/ 	.byte	0x00, 0xf5, 0x21, 0x00


	//----- nvinfo : EIATTR_KPARAM_INFO
	.align		4
.L_33:
        /*0028*/ 	.byte	0x04, 0x17
        /*002a*/ 	.short	(.L_35 - .L_34)
.L_34:
        /*002c*/ 	.word	0x00000000
        /*0030*/ 	.short	0x0000
        /*0032*/ 	.short	0x0000
        /*0034*/ 	.byte	0x00, 0xf5, 0x21, 0x00


	//----- nvinfo : EIATTR_SPARSE_MMA_MASK
	.align		4
.L_35:
        /*0038*/ 	.byte	0x03, 0x50
        /*003a*/ 	.short	0x0000


	//----- nvinfo : EIATTR_MAXREG_COUNT
	.align		4
        /*003c*/ 	.byte	0x03, 0x1b
        /*003e*/ 	.short	0x00ff


	//----- nvinfo : EIATTR_MERCURY_ISA_VERSION
	.align		4
        /*0040*/ 	.byte	0x03, 0x5f
        /*0042*/ 	.short	0x0101


	//----- nvinfo : EIATTR_VRC_CTA_INIT_COUNT
	.align		4
        /*0044*/ 	.byte	0x02, 0x4a
	.zero		1
	.zero		1


	//----- nvinfo : EIATTR_EXIT_INSTR_OFFSETS
	.align		4
        /*0048*/ 	.byte	0x04, 0x1c
        /*004a*/ 	.short	(.L_37 - .L_36)


	//   ....[0]....
.L_36:
        /*004c*/ 	.word	0x000002c0


	//   ....[1]....
        /*0050*/ 	.word	0x000002e0


	//   ....[2]....
        /*0054*/ 	.word	0x00000380


	//----- nvinfo : EIATTR_CRS_STACK_SIZE
	.align		4
.L_37:
        /*0058*/ 	.byte	0x04, 0x1e
        /*005a*/ 	.short	(.L_39 - .L_38)
.L_38:
        /*005c*/ 	.word	0x00000000


	//----- nvinfo : EIATTR_CBANK_PARAM_SIZE
	.align		4
.L_39:
        /*0060*/ 	.byte	0x03, 0x19
        /*0062*/ 	.short	0x0014


	//----- nvinfo : EIATTR_PARAM_CBANK
	.align		4
        /*0064*/ 	.byte	0x04, 0x0a
        /*0066*/ 	.short	(.L_41 - .L_40)
	.align		4
.L_40:
        /*0068*/ 	.word	index@(.nv.constant0._Z13convert_imagePhS_i)
        /*006c*/ 	.short	0x0380
        /*006e*/ 	.short	0x0014


	//----- nvinfo : EIATTR_SW_WAR
	.align		4
.L_41:
        /*0070*/ 	.byte	0x04, 0x36
        /*0072*/ 	.short	(.L_43 - .L_42)
.L_42:
        /*0074*/ 	.word	0x00000008
.L_43:


//--------------------- .nv.callgraph             --------------------------
	.section	.nv.callgraph,"",@"SHT_CUDA_CALLGRAPH"
	.align	4
	.sectionentsize	8
	.align		4
        /*0000*/ 	.word	0x00000000
	.align		4
        /*0004*/ 	.word	0xffffffff
	.align		4
        /*0008*/ 	.word	0x00000000
	.align		4
        /*000c*/ 	.word	0xfffffffe
	.align		4
        /*0010*/ 	.word	0x00000000
	.align		4
        /*0014*/ 	.word	0xfffffffd
	.align		4
        /*0018*/ 	.word	0x00000000
	.align		4
        /*001c*/ 	.word	0xfffffffc


//--------------------- .text._Z20convert_image_planarPhS_i --------------------------
	.section	.text._Z20convert_image_planarPhS_i,"ax",@progbits
	.align	128
        .global         _Z20convert_image_planarPhS_i
        .type           _Z20convert_image_planarPhS_i,@function
        .size           _Z20convert_image_planarPhS_i,(.L_x_5 - _Z20convert_image_planarPhS_i)
        .other          _Z20convert_image_planarPhS_i,@"STO_CUDA_ENTRY STV_DEFAULT"
_Z20convert_image_planarPhS_i:
.text._Z20convert_image_planarPhS_i:
[----:B------:R-:W-:Y:S01]  /*0000*/  LDC R1, c[0x0][0x37c] ;  /* 0x0000df00ff017b82 */ /* 0x000fe20000000800 */
[----:B------:R-:W0:Y:S01]  /*0010*/  S2R R0, SR_TID.X ;  /* 0x0000000000007919 */ /* 0x000e220000002100 */
[----:B------:R-:W1:Y:S01]  /*0020*/  LDCU UR8, c[0x0][0x390] ;  /* 0x00007200ff0877ac */ /* 0x000e620008000800 */
[----:B------:R-:W0:Y:S01]  /*0030*/  S2R R3, SR_CTAID.X ;  /* 0x0000000000037919 */ /* 0x000e220000002500 */
[----:B------:R-:W0:Y:S01]  /*0040*/  LDCU UR5, c[0x0][0x360] ;  /* 0x00006c00ff0577ac */ /* 0x000e220008000800 */
[----:B-1----:R-:W-:Y:S01]  /*0050*/  UIMAD UR4, UR8, 0x3, URZ ;  /* 0x00000003080478a4 */ /* 0x002fe2000f8e02ff */
[----:B0-----:R-:W-:-:S05]  /*0060*/  IMAD R0, R3, UR5, R0 ;  /* 0x0000000503007c24 */ /* 0x001fca000f8e0200 */
[----:B------:R-:W-:-:S13]  /*0070*/  ISETP.GE.AND P0, PT, R0, UR4, PT ;  /* 0x0000000400007c0c */ /* 0x000fda000bf06270 */
[----:B------:R-:W-:Y:S05]  /*0080*/  @P0 EXIT ;  /* 0x000000000000094d */ /* 0x000fea0003800000 */
[----:B------:R-:W-:Y:S01]  /*0090*/  ISETP.GE.AND P0, PT, R0, UR8, PT ;  /* 0x0000000800007c0c */ /* 0x000fe2000bf06270 */
[----:B------:R-:W0:-:S12]  /*00a0*/  LDCU.64 UR6, c[0x0][0x358] ;  /* 0x00006b00ff0677ac */ /* 0x000e180008000a00 */
[----:B------:R-:W-:Y:S05]  /*00b0*/  @P0 BRA `(.L_x_0) ;  /* 0x0000000000b00947 */ /* 0x000fea0003800000 */
[----:B------:R-:W-:-:S06]  /*00c0*/  UIADD3 UR4, UPT, UPT, UR8, -0x2, URZ ;  /* 0xfffffffe08047890 */ /* 0x000fcc000fffe0ff */
[----:B------:R-:W-:-:S04]  /*00d0*/  ISETP.GE.AND P0, PT, R0, UR4, PT ;  /* 0x0000000400007c0c */ /* 0x000fc8000bf06270 */
[----:B------:R-:W-:-:S13]  /*00e0*/  ISETP.LT.OR P0, PT, R0, 0x2, P0 ;  /* 0x000000020000780c */ /* 0x000fda0000701670 */
[----:B------:R-:W-:Y:S05]  /*00f0*/  @P0 BRA `(.L_x_1) ;  /* 0x00000000007c0947 */ /* 0x000fea0003800000 */
[----:B------:R-:W1:Y:S01]  /*0100*/  LDCU.128 UR12, c[0x0][0x380] ;  /* 0x00007000ff0c77ac */ /* 0x000e620008000c00 */
[C---:B------:R-:W-:Y:S02]  /*0110*/  VIADD R8, R0.reuse, 0xffffffff ;  /* 0xffffffff00087836 */ /* 0x040fe40000000000 */
[----:B------:R-:W-:-:S03]  /*0120*/  VIADD R10, R0, 0xfffffffe ;  /* 0xfffffffe000a7836 */ /* 0x000fc60000000000 */
[----:B-1----:R-:W-:-:S05]  /*0130*/  IADD3 R8, P0, PT, R8, UR12, RZ ;  /* 0x0000000c08087c10 */ /* 0x002fca000ff1e0ff */
[----:B------:R-:W-:Y:S01]  /*0140*/  IMAD.X R9, RZ, RZ, UR13, P0 ;  /* 0x0000000dff097e24 */ /* 0x000fe200080e06ff */
[----:B------:R-:W-:-:S04]  /*0150*/  IADD3 R10, P0, PT, R10, UR12, RZ ;  /* 0x0000000c0a0a7c10 */ /* 0x000fc8000ff1e0ff */
[----:B0-----:R-:W2:Y:S01]  /*0160*/  LDG.E.U8 R12, desc[UR6][R8.64] ;  /* 0x00000006080c7981 */ /* 0x001ea2000c1e1100 */
[----:B------:R-:W-:Y:S01]  /*0170*/  IMAD.X R11, RZ, RZ, UR13, P0 ;  /* 0x0000000dff0b7e24 */ /* 0x000fe200080e06ff */
[----:B------:R-:W-:-:S04]  /*0180*/  IADD3 R6, P0, PT, R0, UR12, RZ ;  /* 0x0000000c00067c10 */ /* 0x000fc8000ff1e0ff */
[----:B------:R-:W3:Y:S01]  /*0190*/  LDG.E.U8 R10, desc[UR6][R10.64] ;  /* 0x000000060a0a7981 */ /* 0x000ee2000c1e1100 */
[----:B------:R-:W-:-:S05]  /*01a0*/  IMAD.X R7, RZ, RZ, UR13, P0 ;  /* 0x0000000dff077e24 */ /* 0x000fca00080e06ff */
[----:B------:R-:W4:Y:S04]  /*01b0*/  LDG.E.U8 R13, desc[UR6][R6.64] ;  /* 0x00000006060d7981 */ /* 0x000f28000c1e1100 */
[----:B------:R-:W5:Y:S04]  /*01c0*/  LDG.E.U8 R14, desc[UR6][R6.64+0x1] ;  /* 0x00000106060e7981 */ /* 0x000f68000c1e1100 */
[----:B------:R-:W5:Y:S01]  /*01d0*/  LDG.E.U8 R15, desc[UR6][R6.64+0x2] ;  /* 0x00000206060f7981 */ /* 0x000f62000c1e1100 */
[----:B------:R-:W-:Y:S01]  /*01e0*/  UMOV UR4, 0x9999999a ;  /* 0x9999999a00047882 */ /* 0x000fe20000000000 */
[----:B------:R-:W-:Y:S01]  /*01f0*/  UMOV UR5, 0x3fb99999 ;  /* 0x3fb9999900057882 */ /* 0x000fe20000000000 */
[----:B--2---:R-:W0:Y:S08]  /*0200*/  I2F.F64.U16 R4, R12 ;  /* 0x0000000c00047312 */ /* 0x004e300000101800 */
[----:B---3--:R-:W1:Y:S01]  /*0210*/  I2F.F64.U16 R2, R10 ;  /* 0x0000000a00027312 */ /* 0x008e620000101800 */
[----:B0-----:R-:W-:-:S07]  /*0220*/  DMUL R4, R4, 0.25 ;  /* 0x3fd0000004047828 */ /* 0x001fce0000000000 */
[----:B----4-:R-:W0:Y:S01]  /*0230*/  I2F.F64.U16 R8, R13 ;  /* 0x0000000d00087312 */ /* 0x010e220000101800 */
[----:B-1----:R-:W-:-:S07]  /*0240*/  DFMA R2, R2, UR4, R4 ;  /* 0x0000000402027c2b */ /* 0x002fce0008000004 */
[----:B-----5:R-:W1:Y:S01]  /*0250*/  I2F.F64.U16 R4, R14 ;  /* 0x0000000e00047312 */ /* 0x020e620000101800 */
[----:B0-----:R-:W-:-:S07]  /*0260*/  DFMA R2, R8, 0.5, R2 ;  /* 0x3fe000000802782b */ /* 0x001fce0000000002 */
[----:B------:R-:W0:Y:S01]  /*0270*/  I2F.F64.U16 R8, R15 ;  /* 0x0000000f00087312 */ /* 0x000e220000101800 */
[----:B-1----:R-:W-:Y:S01]  /*0280*/  DFMA R2, R4, 0.25, R2 ;  /* 0x3fd000000402782b */ /* 0x002fe20000000002 */
[----:B------:R-:W-:-:S05]  /*0290*/  IADD3 R4, P0, PT, R0, UR14, RZ ;  /* 0x0000000e00047c10 */ /* 0x000fca000ff1e0ff */
[----:B------:R-:W-:Y:S02]  /*02a0*/  IMAD.X R5, RZ, RZ, UR15, P0 ;  /* 0x0000000fff057e24 */ /* 0x000fe400080e06ff */
[----:B0-----:R-:W-:-:S10]  /*02b0*/  DFMA R2, R8, UR4, R2 ;  /* 0x0000000408027c2b */ /* 0x001fd40008000002 */
[----:B------:R-:W0:Y:S02]  /*02c0*/  F2I.U32.F64.TRUNC R3, R2 ;  /* 0x0000000200037311 */ /* 0x000e24000030d000 */
[----:B0-----:R-:W-:Y:S01]  /*02d0*/  STG.E.U8 desc[UR6][R4.64], R3 ;  /* 0x0000000304007986 */ /* 0x001fe2000c101106 */
[----:B------:R-:W-:Y:S05]  /*02e0*/  EXIT ;  /* 0x000000000000794d */ /* 0x000fea0003800000 */
.L_x_1:
[----:B------:R-:W1:Y:S01]  /*02f0*/  LDCU.128 UR12, c[0x0][0x380] ;  /* 0x00007000ff0c77ac */ /* 0x000e620008000c00 */
[----:B------:R-:W-:Y:S02]  /*0300*/  SHF.R.S32.HI R5, RZ, 0x1f, R0 ;  /* 0x0000001fff057819 */ /* 0x000fe40000011400 */
[----:B-1----:R-:W-:-:S04]  /*0310*/  IADD3 R2, P0, PT, R0, UR12, RZ ;  /* 0x0000000c00027c10 */ /* 0x002fc8000ff1e0ff */
[----:B------:R-:W-:-:S06]  /*0320*/  IADD3.X R3, PT, PT, R5, UR13, RZ, P0, !PT ;  /* 0x0000000d05037c10 */ /* 0x000fcc00087fe4ff */
[----:B0-----:R-:W2:Y:S01]  /*0330*/  LDG.E.U8 R3, desc[UR6][R2.64] ;  /* 0x0000000602037981 */ /* 0x001ea2000c1e1100 */
[----:B------:R-:W-:-:S04]  /*0340*/  IADD3 R4, P0, PT, R0, UR14, RZ ;  /* 0x0000000e00047c10 */ /* 0x000fc8000ff1e0ff */
[----:B------:R-:W-:-:S05]  /*0350*/  IADD3.X R5, PT, PT, R5, UR15, RZ, P0, !PT ;  /* 0x0000000f05057c10 */ /* 0x000fca00087fe4ff */
[----:B--2---:R-:W-:Y:S01]  /*0360*/  STG.E.U8 desc[UR6][R4.64], R3 ;  /* 0x0000000304007986 */ /* 0x004fe2000c101106 */
[----:B------:R-:W-:Y:S05]  /*0370*/  EXIT ;  /* 0x000000000000794d */ /* 0x000fea0003800000 */
.L_x_0:
[----:B------:R-:W1:Y:S01]  /*0380*/  LDCU.128 UR12, c[0x0][0x380] ;  /* 0x00007000ff0c77ac */ /* 0x000e620008000c00 */
[----:B------:R-:W-:Y:S02]  /*0390*/  SHF.R.S32.HI R5, RZ, 0x1f, R0 ;  /* 0x0000001fff057819 */ /* 0x000fe40000011400 */
[----:B-1----:R-:W-:-:S04]  /*03a0*/  IADD3 R2, P0, PT, R0, UR12, RZ ;  /* 0x0000000c00027c10 */ /* 0x002fc8000ff1e0ff */
[----:B------:R-:W-:-:S05]  /*03b0*/  IADD3.X R3, PT, PT, R5, UR13, RZ, P0, !PT ;  /* 0x0000000d05037c10 */ /* 0x000fca00087fe4ff */
[----:B0-----:R-:W2:Y:S01]  /*03c0*/  LDG.E.U8 R2, desc[UR6][R2.64] ;  /* 0x0000000602027981 */ /* 0x001ea2000c1e1100 */
[----:B------:R-:W-:-:S04]  /*03d0*/  IADD3 R4, P0, PT, R0, UR14, RZ ;  /* 0x0000000e00047c10 */ /* 0x000fc8000ff1e0ff */
[----:B------:R-:W-:Y:S02]  /*03e0*/  IADD3.X R5, PT, PT, R5, UR15, RZ, P0, !PT ;  /* 0x0000000f05057c10 */ /* 0x000fe400087fe4ff */
[----:B--2---:R-:W-:-:S05]  /*03f0*/  LOP3.LUT R7, RZ, R2, RZ, 0x33, !PT ;  /* 0x00000002ff077212 */ /* 0x004fca00078e33ff */
[----:B------:R-:W-:Y:S01]  /*0400*/  STG.E.U8 desc[UR6][R4.64], R7 ;  /* 0x0000000704007986 */ /* 0x000fe2000c101106 */
[----:B------:R-:W-:Y:S05]  /*0410*/  EXIT ;  /* 0x000000000000794d */ /* 0x000fea0003800000 */
.L_x_2:
[----:B------:R-:W-:-:S00]  /*0420*/  BRA `(.L_x_2) ;  /* 0xfffffffc00fc7947 */ /* 0x000fc0000383ffff */
[----:B------:R-:W-:-:S00]  /*0430*/  NOP ;  /* 0x0000000000007918 */ /* 0x000fc00000000000 */
        /* <DEDUP_REMOVED lines=12> */
.L_x_5:


//--------------------- .text._Z13convert_imagePhS_i --------------------------
	.section	.text._Z13convert_imagePhS_i,"ax",@progbits
	.align	128
        .global         _Z13convert_imagePhS_i
        .type           _Z13convert_imagePhS_i,@function
        .size           _Z13convert_imagePhS_i,(.L_x_6 - _Z13convert_imagePhS_i)
        .other          _Z13convert_imagePhS_i,@"STO_CUDA_ENTRY STV_DEFAULT"
_Z13convert_imagePhS_i:
.text._Z13convert_imagePhS_i:
[----:B------:R-:W-:Y:S01]  /*0000*/  LDC R1, c[0x0][0x37c] ;  /* 0x0000df00ff017b82 */ /* 0x000fe20000000800 */
[----:B------:R-:W0:Y:S01]  /*0010*/  S2R R0, SR_TID.X ;  /* 0x0000000000007919 */ /* 0x000e220000002100 */
[----:B------:R-:W1:Y:S01]  /*0020*/  LDCU UR6, c[0x0][0x390] ;  /* 0x00007200ff0677ac */ /* 0x000e620008000800 */
[----:B------:R-:W0:Y:S01]  /*0030*/  S2R R3, SR_CTAID.X ;  /* 0x0000000000037919 */ /* 0x000e220000002500 */
[----:B------:R-:W0:Y:S01]  /*0040*/  LDCU UR5, c[0x0][0x360] ;  /* 0x00006c00ff0577ac */ /* 0x000e220008000800 */
[----:B-1----:R-:W-:Y:S01]  /*0050*/  UIADD3 UR4, UPT, UPT, UR6, -0x6, URZ ;  /* 0xfffffffa06047890 */ /* 0x002fe2000fffe0ff */
[----:B0-----:R-:W-:Y:S02]  /*0060*/  IMAD R0, R3, UR5, R0 ;  /* 0x0000000503007c24 */ /* 0x001fe4000f8e0200 */
[----:B------:R-:W-:-:S03]  /*0070*/  IMAD.MOV.U32 R3, RZ, RZ, -0x55555555 ;  /* 0xaaaaaaabff037424 */ /* 0x000fc600078e00ff */
[C---:B------:R-:W-:Y:S01]  /*0080*/  ISETP.GE.AND P0, PT, R0.reuse, UR4, PT ;  /* 0x0000000400007c0c */ /* 0x040fe2000bf06270 */
[----:B------:R-:W-:-:S04]  /*0090*/  IMAD R2, R0, R3, 0x2aaaaaaa ;  /* 0x2aaaaaaa00027424 */ /* 0x000fc800078e0203 */
[----:B------:R-:W0:Y:S01]  /*00a0*/  LDCU.64 UR4, c[0x0][0x358] ;  /* 0x00006b00ff0477ac */ /* 0x000e220008000a00 */
[----:B------:R-:W-:-:S04]  /*00b0*/  ISETP.LT.OR P0, PT, R0, 0x6, P0 ;  /* 0x000000060000780c */ /* 0x000fc80000701670 */
[----:B------:R-:W-:-:S13]  /*00c0*/  ISETP.GT.U32.OR P0, PT, R2, 0x55555554, P0 ;  /* 0x555555540200780c */ /* 0x000fda0000704470 */
[----:B0-----:R-:W-:Y:S05]  /*00d0*/  @P0 BRA `(.L_x_3) ;  /* 0x00000000007c0947 */ /* 0x001fea0003800000 */
[----:B------:R-:W0:Y:S01]  /*00e0*/  LDCU.128 UR8, c[0x0][0x380] ;  /* 0x00007000ff0877ac */ /* 0x000e220008000c00 */
[C---:B------:R-:W-:Y:S02]  /*00f0*/  VIADD R8, R0.reuse, 0xfffffffd ;  /* 0xfffffffd00087836 */ /* 0x040fe40000000000 */
[----:B------:R-:W-:-:S03]  /*0100*/  VIADD R10, R0, 0xfffffffa ;  /* 0xfffffffa000a7836 */ /* 0x000fc60000000000 */
[----:B0-----:R-:W-:-:S05]  /*0110*/  IADD3 R8, P0, PT, R8, UR8, RZ ;  /* 0x0000000808087c10 */ /* 0x001fca000ff1e0ff */
[----:B------:R-:W-:Y:S01]  /*0120*/  IMAD.X R9, RZ, RZ, UR9, P0 ;  /* 0x00000009ff097e24 */ /* 0x000fe200080e06ff */
[----:B------:R-:W-:-:S04]  /*0130*/  IADD3 R10, P0, PT, R10, UR8, RZ ;  /* 0x000000080a0a7c10 */ /* 0x000fc8000ff1e0ff */
[----:B------:R-:W2:Y:S01]  /*0140*/  LDG.E.U8 R12, desc[UR4][R8.64] ;  /* 0x00000004080c7981 */ /* 0x000ea2000c1e1100 */
        /* <DEDUP_REMOVED lines=24> */
.L_x_3:
[----:B------:R-:W-:-:S13]  /*02d0*/  ISETP.GE.AND P0, PT, R0, UR6, PT ;  /* 0x0000000600007c0c */ /* 0x000fda000bf06270 */
[----:B------:R-:W-:Y:S05]  /*02e0*/  @P0 EXIT ;  /* 0x000000000000094d */ /* 0x000fea0003800000 */
[----:B------:R-:W0:Y:S01]  /*02f0*/  LDCU.128 UR8, c[0x0][0x380] ;  /* 0x00007000ff0877ac */ /* 0x000e220008000c00 */
[----:B------:R-:W-:Y:S02]  /*0300*/  SHF.R.S32.HI R5, RZ, 0x1f, R0 ;  /* 0x0000001fff057819 */ /* 0x000fe40000011400 */
[----:B0-----:R-:W-:-:S04]  /*0310*/  IADD3 R2, P0, PT, R0, UR8, RZ ;  /* 0x0000000800027c10 */ /* 0x001fc8000ff1e0ff */
[----:B------:R-:W-:-:S05]  /*0320*/  IADD3.X R3, PT, PT, R5, UR9, RZ, P0, !PT ;  /* 0x0000000905037c10 */ /* 0x000fca00087fe4ff */
[----:B------:R-:W2:Y:S01]  /*0330*/  LDG.E.U8 R2, desc[UR4][R2.64] ;  /* 0x0000000402027981 */ /* 0x000ea2000c1e1100 */
[----:B------:R-:W-:-:S04]  /*0340*/  IADD3 R4, P0, PT, R0, UR10, RZ ;  /* 0x0000000a00047c10 */ /* 0x000fc8000ff1e0ff */
[----:B------:R-:W-:Y:S02]  /*0350*/  IADD3.X R5, PT, PT, R5, UR11, RZ, P0, !PT ;  /* 0x0000000b05057c10 */ /* 0x000fe400087fe4ff */
[----:B--2---:R-:W-:-:S05]  /*0360*/  LOP3.LUT R7, RZ, R2, RZ, 0x33, !PT ;  /* 0x00000002ff077212 */ /* 0x004fca00078e33ff */
[----:B------:R-:W-:Y:S01]  /*0370*/  STG.E.U8 desc[UR4][R4.64], R7 ;  /* 0x0000000704007986 */ /* 0x000fe2000c101104 */
[----:B------:R-:W-:Y:S05]  /*0380*/  EXIT ;  /* 0x000000000000794d */ /* 0x000fea0003800000 */
.L_x_4:
        /* <DEDUP_REMOVED lines=15> */
.L_x_6:


//--------------------- .nv.shared.reserved.0     --------------------------
	.section	.nv.shared.reserved.0,"aw",@nobits
	.weak		__nv_reservedSMEM_offset_0_alias
	.size		__nv_reservedSMEM_offset_0_alias, 0, 64
	.other		__nv_reservedSMEM_offset_0_alias,@"STO_CUDA_RESERVED_SHARED STV_DEFAULT"
__nv_reservedSMEM_offset_0_alias:
	.zero		0
	.zero		64


//--------------------- .nv.constant0._Z20convert_image_planarPhS_i --------------------------
	.section	.nv.constant0._Z20convert_image_planarPhS_i,"a",@progbits
	.sectionflags	@""
	.align	4
.nv.constant0._Z20convert_image_planarPhS_i:
	.zero		916


//--------------------- .nv.constant0._Z13convert_imagePhS_i --------------------------
	.section	.nv.constant0._Z13convert_imagePhS_i,"a",@progbits
	.sectionflags	@""
	.align	4
.nv.constant0._Z13convert_imagePhS_i:
	.zero		916


//--------------------- SYMBOLS --------------------------

	.type		.nv.reservedSmem.offset0,@object
	.size		.nv.reservedSmem.offset0,0x4
